//
// Generated by NVIDIA NVVM Compiler
//
// Compiler Build ID: CL-36424714
// Cuda compilation tools, release 13.0, V13.0.88
// Based on NVVM 20.0.0
//

.version 9.0
.target sm_100
.address_size 64

	// .globl	_Z5sommaPiS_S_S_

.visible .entry _Z5sommaPiS_S_S_(
	.param .u64 .ptr .align 1 _Z5sommaPiS_S_S__param_0,
	.param .u64 .ptr .align 1 _Z5sommaPiS_S_S__param_1,
	.param .u64 .ptr .align 1 _Z5sommaPiS_S_S__param_2,
	.param .u64 .ptr .align 1 _Z5sommaPiS_S_S__param_3
)
{
	.reg .pred 	%p<2>;
	.reg .b32 	%r<5>;
	.reg .b64 	%rd<13>;

	ld.param.u64 	%rd1, [_Z5sommaPiS_S_S__param_0];
	ld.param.u64 	%rd2, [_Z5sommaPiS_S_S__param_1];
	ld.param.u64 	%rd3, [_Z5sommaPiS_S_S__param_2];
	ld.param.u64 	%rd4, [_Z5sommaPiS_S_S__param_3];
	cvta.to.global.u64 	%rd5, %rd4;
	mov.u32 	%r1, %ctaid.x;
	st.global.u32 	[%rd5], %r1;
	setp.gt.u32 	%p1, %r1, 3;
	@%p1 bra 	$L__BB0_2;
	cvta.to.global.u64 	%rd6, %rd1;
	cvta.to.global.u64 	%rd7, %rd2;
	cvta.to.global.u64 	%rd8, %rd3;
	mul.wide.u32 	%rd9, %r1, 4;
	add.s64 	%rd10, %rd6, %rd9;
	ld.global.u32 	%r2, [%rd10];
	add.s64 	%rd11, %rd7, %rd9;
	ld.global.u32 	%r3, [%rd11];
	add.s32 	%r4, %r3, %r2;
	add.s64 	%rd12, %rd8, %rd9;
	st.global.u32 	[%rd12], %r4;
$L__BB0_2:
	ret;

}


// ===== COMPILED SASS (sm_100) =====

	.target	sm_100

	.elftype	@"ET_EXEC"


//--------------------- .note.nv.tkinfo           --------------------------
	.section	.note.nv.tkinfo,"",@"SHT_NOTE"
	.sectionflags	@"SHF_NOTE_NV_TKINFO"
	.tkinfo
        /*0018*/ 	.word	0x00000002
        /*0030*/ 	.string	""
        /*0030*/ 	.string	"ptxas"
        /*0030*/ 	.string	"Cuda compilation tools, release 13.0, V13.0.88"
        /*0030*/ 	.string	"Build cuda_13.0.r13.0/compiler.36424714_0"
        /*0030*/ 	.string	"-arch sm_100 -m 64 "



//--------------------- .note.nv.cuinfo           --------------------------
	.section	.note.nv.cuinfo,"",@"SHT_NOTE"
	.sectionflags	@"SHF_NOTE_NV_CUINFO"
        /*0018*/ 	.short	0x0002
        /*001a*/ 	.short	0x0064
        /*001c*/ 	.short	0x0082
	.zero		2


//--------------------- .nv.info                  --------------------------
	.section	.nv.info,"",@"SHT_CUDA_INFO"
	.align	4


	//----- nvinfo : EIATTR_REGCOUNT
	.align		4
        /*0000*/ 	.byte	0x04, 0x2f
        /*0002*/ 	.short	(.L_1 - .L_0)
	.align		4
.L_0:
        /*0004*/ 	.word	index@(_Z5sommaPiS_S_S_)
        /*0008*/ 	.word	0x0000000c


	//----- nvinfo : EIATTR_FRAME_SIZE
	.align		4
.L_1:
        /*000c*/ 	.byte	0x04, 0x11
        /*000e*/ 	.short	(.L_3 - .L_2)
	.align		4
.L_2:
        /*0010*/ 	.word	index@(_Z5sommaPiS_S_S_)
        /*0014*/ 	.word	0x00000000


	//----- nvinfo : EIATTR_MIN_STACK_SIZE
	.align		4
.L_3:
        /*0018*/ 	.byte	0x04, 0x12
        /*001a*/ 	.short	(.L_5 - .L_4)
	.align		4
.L_4:
        /*001c*/ 	.word	index@(_Z5sommaPiS_S_S_)
        /*0020*/ 	.word	0x00000000
.L_5:


//--------------------- .nv.compat                --------------------------
	.section	.nv.compat,"",@"SHT_CUDA_COMPAT_INFO"
	.align	4
        /*0000*/ 	.byte	0x02, 0x09, 0x00, 0x00, 0x02, 0x02, 0x01, 0x00, 0x02, 0x05, 0x05, 0x00, 0x03, 0x07, 0x01, 0x01
        /*0010*/ 	.byte	0x02, 0x03, 0x00, 0x00, 0x02, 0x06, 0x01, 0x00, 0x04, 0x0b, 0x08, 0x00, 0x09, 0x00, 0x00, 0x00
        /*0020*/ 	.byte	0x00, 0x00, 0x00, 0x00


//--------------------- .nv.info._Z5sommaPiS_S_S_ --------------------------
	.section	.nv.info._Z5sommaPiS_S_S_,"",@"SHT_CUDA_INFO"
	.sectionflags	@""
	.align	4


	//----- nvinfo : EIATTR_CUDA_API_VERSION
	.align		4
        /*0000*/ 	.byte	0x04, 0x37
        /*0002*/ 	.short	(.L_7 - .L_6)
.L_6:
        /*0004*/ 	.word	0x00000082


	//----- nvinfo : EIATTR_KPARAM_INFO
	.align		4
.L_7:
        /*0008*/ 	.byte	0x04, 0x17
        /*000a*/ 	.short	(.L_9 - .L_8)
.L_8:
        /*000c*/ 	.word	0x00000000
        /*0010*/ 	.short	0x0003
        /*0012*/ 	.short	0x0018
        /*0014*/ 	.byte	0x00, 0xf5, 0x21, 0x00


	//----- nvinfo : EIATTR_KPARAM_INFO
	.align		4
.L_9:
        /*0018*/ 	.byte	0x04, 0x17
        /*001a*/ 	.short	(.L_11 - .L_10)
.L_10:
        /*001c*/ 	.word	0x00000000
        /*0020*/ 	.short	0x0002
        /*0022*/ 	.short	0x0010
        /*0024*/ 	.byte	0x00, 0xf5, 0x21, 0x00


	//----- nvinfo : EIATTR_KPARAM_INFO
	.align		4
.L_11:
        /*0028*/ 	.byte	0x04, 0x17
        /*002a*/ 	.short	(.L_13 - .L_12)
.L_12:
        /*002c*/ 	.word	0x00000000
        /*0030*/ 	.short	0x0001
        /*0032*/ 	.short	0x0008
        /*0034*/ 	.byte	0x00, 0xf5, 0x21, 0x00


	//----- nvinfo : EIATTR_KPARAM_INFO
	.align		4
.L_13:
        /*0038*/ 	.byte	0x04, 0x17
        /*003a*/ 	.short	(.L_15 - .L_14)
.L_14:
        /*003c*/ 	.word	0x00000000
        /*0040*/ 	.short	0x0000
        /*0042*/ 	.short	0x0000
        /*0044*/ 	.byte	0x00, 0xf5, 0x21, 0x00


	//----- nvinfo : EIATTR_SPARSE_MMA_MASK
	.align		4
.L_15:
        /*0048*/ 	.byte	0x03, 0x50
        /*004a*/ 	.short	0x0000


	//----- nvinfo : EIATTR_MAXREG_COUNT
	.align		4
        /*004c*/ 	.byte	0x03, 0x1b
        /*004e*/ 	.short	0x00ff


	//----- nvinfo : EIATTR_MERCURY_ISA_VERSION
	.align		4
        /*0050*/ 	.byte	0x03, 0x5f
        /*0052*/ 	.short	0x0101


	//----- nvinfo : EIATTR_VRC_CTA_INIT_COUNT
	.align		4
        /*0054*/ 	.byte	0x02, 0x4a
	.zero		1
	.zero		1


	//----- nvinfo : EIATTR_EXIT_INSTR_OFFSETS
	.align		4
        /*0058*/ 	.byte	0x04, 0x1c
        /*005a*/ 	.short	(.L_17 - .L_16)


	//   ....[0]....
.L_16:
        /*005c*/ 	.word	0x00000060


	//   ....[1]....
        /*0060*/ 	.word	0x00000110


	//----- nvinfo : EIATTR_CBANK_PARAM_SIZE
	.align		4
.L_17:
        /*0064*/ 	.byte	0x03, 0x19
        /*0066*/ 	.short	0x0020


	//----- nvinfo : EIATTR_PARAM_CBANK
	.align		4
        /*0068*/ 	.byte	0x04, 0x0a
        /*006a*/ 	.short	(.L_19 - .L_18)
	.align		4
.L_18:
        /*006c*/ 	.word	index@(.nv.constant0._Z5sommaPiS_S_S_)
        /*0070*/ 	.short	0x0380
        /*0072*/ 	.short	0x0020


	//----- nvinfo : EIATTR_SW_WAR
	.align		4
.L_19:
        /*0074*/ 	.byte	0x04, 0x36
        /*0076*/ 	.short	(.L_21 - .L_20)
.L_20:
        /*0078*/ 	.word	0x00000008
.L_21:


//--------------------- .nv.callgraph             --------------------------
	.section	.nv.callgraph,"",@"SHT_CUDA_CALLGRAPH"
	.align	4
	.sectionentsize	8
	.align		4
        /*0000*/ 	.word	0x00000000
	.align		4
        /*0004*/ 	.word	0xffffffff
	.align		4
        /*0008*/ 	.word	0x00000000
	.align		4
        /*000c*/ 	.word	0xfffffffe
	.align		4
        /*0010*/ 	.word	0x00000000
	.align		4
        /*0014*/ 	.word	0xfffffffd
	.align		4
        /*0018*/ 	.word	0x00000000
	.align		4
        /*001c*/ 	.word	0xfffffffc


//--------------------- .text._Z5sommaPiS_S_S_    --------------------------
	.section	.text._Z5sommaPiS_S_S_,"ax",@progbits
	.align	128
        .global         _Z5sommaPiS_S_S_
        .type           _Z5sommaPiS_S_S_,@function
        .size           _Z5sommaPiS_S_S_,(.L_x_1 - _Z5sommaPiS_S_S_)
        .other          _Z5sommaPiS_S_S_,@"STO_CUDA_ENTRY STV_DEFAULT"
_Z5sommaPiS_S_S_:
.text._Z5sommaPiS_S_S_:
[----:B------:R-:W-:Y:S01]  /*0000*/  LDC R1, c[0x0][0x37c] ;  /* 0x0000df00ff017b82 */ /* 0x000fe20000000800 */
[----:B------:R-:W0:Y:S07]  /*0010*/  S2R R9, SR_CTAID.X ;  /* 0x0000000000097919 */ /* 0x000e2e0000002500 */
[----:B------:R-:W1:Y:S01]  /*0020*/  LDC.64 R2, c[0x0][0x398] ;  /* 0x0000e600ff027b82 */ /* 0x000e620000000a00 */
[----:B------:R-:W1:Y:S01]  /*0030*/  LDCU.64 UR4, c[0x0][0x358] ;  /* 0x00006b00ff0477ac */ /* 0x000e620008000a00 */
[----:B0-----:R-:W-:Y:S01]  /*0040*/  ISETP.GT.U32.AND P0, PT, R9, 0x3, PT ;  /* 0x000000030900780c */ /* 0x001fe20003f04070 */
[----:B-1----:R0:W-:-:S12]  /*0050*/  STG.E desc[UR4][R2.64], R9 ;  /* 0x0000000902007986 */ /* 0x0021d8000c101904 */
[----:B------:R-:W-:Y:S05]  /*0060*/  @P0 EXIT ;  /* 0x000000000000094d */ /* 0x000fea0003800000 */
[----:B0-----:R-:W0:Y:S08]  /*0070*/  LDC.64 R2, c[0x0][0x380] ;  /* 0x0000e000ff027b82 */ /* 0x001e300000000a00 */
[----:B------:R-:W1:Y:S08]  /*0080*/  LDC.64 R4, c[0x0][0x388] ;  /* 0x0000e200ff047b82 */ /* 0x000e700000000a00 */
[----:B------:R-:W2:Y:S01]  /*0090*/  LDC.64 R6, c[0x0][0x390] ;  /* 0x0000e400ff067b82 */ /* 0x000ea20000000a00 */
[----:B0-----:R-:W-:-:S06]  /*00a0*/  IMAD.WIDE.U32 R2, R9, 0x4, R2 ;  /* 0x0000000409027825 */ /* 0x001fcc00078e0002 */
[----:B------:R-:W3:Y:S01]  /*00b0*/  LDG.E R2, desc[UR4][R2.64] ;  /* 0x0000000402027981 */ /* 0x000ee2000c1e1900 */
[----:B-1----:R-:W-:-:S06]  /*00c0*/  IMAD.WIDE.U32 R4, R9, 0x4, R4 ;  /* 0x0000000409047825 */ /* 0x002fcc00078e0004 */
[----:B------:R-:W3:Y:S01]  /*00d0*/  LDG.E R5, desc[UR4][R4.64] ;  /* 0x0000000404057981 */ /* 0x000ee2000c1e1900 */
[----:B--2---:R-:W-:Y:S01]  /*00e0*/  IMAD.WIDE.U32 R6, R9, 0x4, R6 ;  /* 0x0000000409067825 */ /* 0x004fe200078e0006 */
[----:B---3--:R-:W-:-:S05]  /*00f0*/  IADD3 R9, PT, PT, R2, R5, RZ ;  /* 0x0000000502097210 */ /* 0x008fca0007ffe0ff */
[----:B------:R-:W-:Y:S01]  /*0100*/  STG.E desc[UR4][R6.64], R9 ;  /* 0x0000000906007986 */ /* 0x000fe2000c101904 */
[----:B------:R-:W-:Y:S05]  /*0110*/  EXIT ;  /* 0x000000000000794d */ /* 0x000fea0003800000 */
.L_x_0:
[----:B------:R-:W-:-:S00]  /*0120*/  BRA `(.L_x_0) ;  /* 0xfffffffc00fc7947 */ /* 0x000fc0000383ffff */
[----:B------:R-:W-:-:S00]  /*0130*/  NOP ;  /* 0x0000000000007918 */ /* 0x000fc00000000000 */
        /* <DEDUP_REMOVED lines=12> */
.L_x_1:


//--------------------- .nv.shared.reserved.0     --------------------------
	.section	.nv.shared.reserved.0,"aw",@nobits
	.weak		__nv_reservedSMEM_offset_0_alias
	.size		__nv_reservedSMEM_offset_0_alias, 0, 64
	.other		__nv_reservedSMEM_offset_0_alias,@"STO_CUDA_RESERVED_SHARED STV_DEFAULT"
__nv_reservedSMEM_offset_0_alias:
	.zero		0
	.zero		64


//--------------------- .nv.constant0._Z5sommaPiS_S_S_ --------------------------
	.section	.nv.constant0._Z5sommaPiS_S_S_,"a",@progbits
	.sectionflags	@""
	.align	4
.nv.constant0._Z5sommaPiS_S_S_:
	.zero		928


//--------------------- SYMBOLS --------------------------

	.type		.nv.reservedSmem.offset0,@object
	.size		.nv.reservedSmem.offset0,0x4
